//
// Generated by NVIDIA NVVM Compiler
//
// Compiler Build ID: CL-36424714
// Cuda compilation tools, release 13.0, V13.0.88
// Based on NVVM 20.0.0
//

.version 9.0
.target sm_100
.address_size 64

	// .globl	_Z11ImageFilterPiS_S_i

.visible .entry _Z11ImageFilterPiS_S_i(
	.param .u64 .ptr .align 1 _Z11ImageFilterPiS_S_i_param_0,
	.param .u64 .ptr .align 1 _Z11ImageFilterPiS_S_i_param_1,
	.param .u64 .ptr .align 1 _Z11ImageFilterPiS_S_i_param_2,
	.param .u32 _Z11ImageFilterPiS_S_i_param_3
)
{
	.reg .pred 	%p<2>;
	.reg .b32 	%r<9>;
	.reg .b64 	%rd<11>;

	ld.param.u64 	%rd1, [_Z11ImageFilterPiS_S_i_param_0];
	ld.param.u64 	%rd2, [_Z11ImageFilterPiS_S_i_param_1];
	ld.param.u64 	%rd3, [_Z11ImageFilterPiS_S_i_param_2];
	ld.param.u32 	%r2, [_Z11ImageFilterPiS_S_i_param_3];
	mov.u32 	%r3, %ntid.x;
	mov.u32 	%r4, %ctaid.x;
	mov.u32 	%r5, %tid.x;
	mad.lo.s32 	%r1, %r3, %r4, %r5;
	setp.ge.s32 	%p1, %r1, %r2;
	@%p1 bra 	$L__BB0_2;
	cvta.to.global.u64 	%rd4, %rd1;
	cvta.to.global.u64 	%rd5, %rd2;
	cvta.to.global.u64 	%rd6, %rd3;
	mul.wide.s32 	%rd7, %r1, 4;
	add.s64 	%rd8, %rd4, %rd7;
	ld.global.u32 	%r6, [%rd8];
	add.s64 	%rd9, %rd5, %rd7;
	ld.global.u32 	%r7, [%rd9];
	add.s32 	%r8, %r7, %r6;
	add.s64 	%rd10, %rd6, %rd7;
	st.global.u32 	[%rd10], %r8;
$L__BB0_2:
	ret;

}


// ===== COMPILED SASS (sm_100) =====

	.target	sm_100

	.elftype	@"ET_EXEC"


//--------------------- .note.nv.tkinfo           --------------------------
	.section	.note.nv.tkinfo,"",@"SHT_NOTE"
	.sectionflags	@"SHF_NOTE_NV_TKINFO"
	.tkinfo
        /*0018*/ 	.word	0x00000002
        /*0030*/ 	.string	""
        /*0030*/ 	.string	"ptxas"
        /*0030*/ 	.string	"Cuda compilation tools, release 13.0, V13.0.88"
        /*0030*/ 	.string	"Build cuda_13.0.r13.0/compiler.36424714_0"
        /*0030*/ 	.string	"-arch sm_100 -m 64 "



//--------------------- .note.nv.cuinfo           --------------------------
	.section	.note.nv.cuinfo,"",@"SHT_NOTE"
	.sectionflags	@"SHF_NOTE_NV_CUINFO"
        /*0018*/ 	.short	0x0002
        /*001a*/ 	.short	0x0064
        /*001c*/ 	.short	0x0082
	.zero		2


//--------------------- .nv.info                  --------------------------
	.section	.nv.info,"",@"SHT_CUDA_INFO"
	.align	4


	//----- nvinfo : EIATTR_REGCOUNT
	.align		4
        /*0000*/ 	.byte	0x04, 0x2f
        /*0002*/ 	.short	(.L_1 - .L_0)
	.align		4
.L_0:
        /*0004*/ 	.word	index@(_Z11ImageFilterPiS_S_i)
        /*0008*/ 	.word	0x0000000c


	//----- nvinfo : EIATTR_FRAME_SIZE
	.align		4
.L_1:
        /*000c*/ 	.byte	0x04, 0x11
        /*000e*/ 	.short	(.L_3 - .L_2)
	.align		4
.L_2:
        /*0010*/ 	.word	index@(_Z11ImageFilterPiS_S_i)
        /*0014*/ 	.word	0x00000000


	//----- nvinfo : EIATTR_MIN_STACK_SIZE
	.align		4
.L_3:
        /*0018*/ 	.byte	0x04, 0x12
        /*001a*/ 	.short	(.L_5 - .L_4)
	.align		4
.L_4:
        /*001c*/ 	.word	index@(_Z11ImageFilterPiS_S_i)
        /*0020*/ 	.word	0x00000000
.L_5:


//--------------------- .nv.compat                --------------------------
	.section	.nv.compat,"",@"SHT_CUDA_COMPAT_INFO"
	.align	4
        /*0000*/ 	.byte	0x02, 0x09, 0x00, 0x00, 0x02, 0x02, 0x01, 0x00, 0x02, 0x05, 0x05, 0x00, 0x03, 0x07, 0x01, 0x01
        /*0010*/ 	.byte	0x02, 0x03, 0x00, 0x00, 0x02, 0x06, 0x01, 0x00, 0x04, 0x0b, 0x08, 0x00, 0x09, 0x00, 0x00, 0x00
        /*0020*/ 	.byte	0x00, 0x00, 0x00, 0x00


//--------------------- .nv.info._Z11ImageFilterPiS_S_i --------------------------
	.section	.nv.info._Z11ImageFilterPiS_S_i,"",@"SHT_CUDA_INFO"
	.sectionflags	@""
	.align	4


	//----- nvinfo : EIATTR_CUDA_API_VERSION
	.align		4
        /*0000*/ 	.byte	0x04, 0x37
        /*0002*/ 	.short	(.L_7 - .L_6)
.L_6:
        /*0004*/ 	.word	0x00000082


	//----- nvinfo : EIATTR_KPARAM_INFO
	.align		4
.L_7:
        /*0008*/ 	.byte	0x04, 0x17
        /*000a*/ 	.short	(.L_9 - .L_8)
.L_8:
        /*000c*/ 	.word	0x00000000
        /*0010*/ 	.short	0x0003
        /*0012*/ 	.short	0x0018
        /*0014*/ 	.byte	0x00, 0xf0, 0x11, 0x00


	//----- nvinfo : EIATTR_KPARAM_INFO
	.align		4
.L_9:
        /*0018*/ 	.byte	0x04, 0x17
        /*001a*/ 	.short	(.L_11 - .L_10)
.L_10:
        /*001c*/ 	.word	0x00000000
        /*0020*/ 	.short	0x0002
        /*0022*/ 	.short	0x0010
        /*0024*/ 	.byte	0x00, 0xf5, 0x21, 0x00


	//----- nvinfo : EIATTR_KPARAM_INFO
	.align		4
.L_11:
        /*0028*/ 	.byte	0x04, 0x17
        /*002a*/ 	.short	(.L_13 - .L_12)
.L_12:
        /*002c*/ 	.word	0x00000000
        /*0030*/ 	.short	0x0001
        /*0032*/ 	.short	0x0008
        /*0034*/ 	.byte	0x00, 0xf5, 0x21, 0x00


	//----- nvinfo : EIATTR_KPARAM_INFO
	.align		4
.L_13:
        /*0038*/ 	.byte	0x04, 0x17
        /*003a*/ 	.short	(.L_15 - .L_14)
.L_14:
        /*003c*/ 	.word	0x00000000
        /*0040*/ 	.short	0x0000
        /*0042*/ 	.short	0x0000
        /*0044*/ 	.byte	0x00, 0xf5, 0x21, 0x00


	//----- nvinfo : EIATTR_SPARSE_MMA_MASK
	.align		4
.L_15:
        /*0048*/ 	.byte	0x03, 0x50
        /*004a*/ 	.short	0x0000


	//----- nvinfo : EIATTR_MAXREG_COUNT
	.align		4
        /*004c*/ 	.byte	0x03, 0x1b
        /*004e*/ 	.short	0x00ff


	//----- nvinfo : EIATTR_MERCURY_ISA_VERSION
	.align		4
        /*0050*/ 	.byte	0x03, 0x5f
        /*0052*/ 	.short	0x0101


	//----- nvinfo : EIATTR_VRC_CTA_INIT_COUNT
	.align		4
        /*0054*/ 	.byte	0x02, 0x4a
	.zero		1
	.zero		1


	//----- nvinfo : EIATTR_EXIT_INSTR_OFFSETS
	.align		4
        /*0058*/ 	.byte	0x04, 0x1c
        /*005a*/ 	.short	(.L_17 - .L_16)


	//   ....[0]....
.L_16:
        /*005c*/ 	.word	0x00000070


	//   ....[1]....
        /*0060*/ 	.word	0x00000130


	//----- nvinfo : EIATTR_CBANK_PARAM_SIZE
	.align		4
.L_17:
        /*0064*/ 	.byte	0x03, 0x19
        /*0066*/ 	.short	0x001c


	//----- nvinfo : EIATTR_PARAM_CBANK
	.align		4
        /*0068*/ 	.byte	0x04, 0x0a
        /*006a*/ 	.short	(.L_19 - .L_18)
	.align		4
.L_18:
        /*006c*/ 	.word	index@(.nv.constant0._Z11ImageFilterPiS_S_i)
        /*0070*/ 	.short	0x0380
        /*0072*/ 	.short	0x001c


	//----- nvinfo : EIATTR_SW_WAR
	.align		4
.L_19:
        /*0074*/ 	.byte	0x04, 0x36
        /*0076*/ 	.short	(.L_21 - .L_20)
.L_20:
        /*0078*/ 	.word	0x00000008
.L_21:


//--------------------- .nv.callgraph             --------------------------
	.section	.nv.callgraph,"",@"SHT_CUDA_CALLGRAPH"
	.align	4
	.sectionentsize	8
	.align		4
        /*0000*/ 	.word	0x00000000
	.align		4
        /*0004*/ 	.word	0xffffffff
	.align		4
        /*0008*/ 	.word	0x00000000
	.align		4
        /*000c*/ 	.word	0xfffffffe
	.align		4
        /*0010*/ 	.word	0x00000000
	.align		4
        /*0014*/ 	.word	0xfffffffd
	.align		4
        /*0018*/ 	.word	0x00000000
	.align		4
        /*001c*/ 	.word	0xfffffffc


//--------------------- .text._Z11ImageFilterPiS_S_i --------------------------
	.section	.text._Z11ImageFilterPiS_S_i,"ax",@progbits
	.align	128
        .global         _Z11ImageFilterPiS_S_i
        .type           _Z11ImageFilterPiS_S_i,@function
        .size           _Z11ImageFilterPiS_S_i,(.L_x_1 - _Z11ImageFilterPiS_S_i)
        .other          _Z11ImageFilterPiS_S_i,@"STO_CUDA_ENTRY STV_DEFAULT"
_Z11ImageFilterPiS_S_i:
.text._Z11ImageFilterPiS_S_i:
[----:B------:R-:W-:Y:S01]  /*0000*/  LDC R1, c[0x0][0x37c] ;  /* 0x0000df00ff017b82 */ /* 0x000fe20000000800 */
[----:B------:R-:W0:Y:S01]  /*0010*/  S2R R9, SR_CTAID.X ;  /* 0x0000000000097919 */ /* 0x000e220000002500 */
[----:B------:R-:W0:Y:S01]  /*0020*/  LDCU UR4, c[0x0][0x360] ;  /* 0x00006c00ff0477ac */ /* 0x000e220008000800 */
[----:B------:R-:W0:Y:S01]  /*0030*/  S2R R0, SR_TID.X ;  /* 0x0000000000007919 */ /* 0x000e220000002100 */
[----:B------:R-:W1:Y:S01]  /*0040*/  LDCU UR5, c[0x0][0x398] ;  /* 0x00007300ff0577ac */ /* 0x000e620008000800 */
[----:B0-----:R-:W-:-:S05]  /*0050*/  IMAD R9, R9, UR4, R0 ;  /* 0x0000000409097c24 */ /* 0x001fca000f8e0200 */
[----:B-1----:R-:W-:-:S13]  /*0060*/  ISETP.GE.AND P0, PT, R9, UR5, PT ;  /* 0x0000000509007c0c */ /* 0x002fda000bf06270 */
[----:B------:R-:W-:Y:S05]  /*0070*/  @P0 EXIT ;  /* 0x000000000000094d */ /* 0x000fea0003800000 */
[----:B------:R-:W0:Y:S01]  /*0080*/  LDC.64 R2, c[0x0][0x380] ;  /* 0x0000e000ff027b82 */ /* 0x000e220000000a00 */
[----:B------:R-:W1:Y:S07]  /*0090*/  LDCU.64 UR4, c[0x0][0x358] ;  /* 0x00006b00ff0477ac */ /* 0x000e6e0008000a00 */
[----:B------:R-:W2:Y:S08]  /*00a0*/  LDC.64 R4, c[0x0][0x388] ;  /* 0x0000e200ff047b82 */ /* 0x000eb00000000a00 */
[----:B------:R-:W3:Y:S01]  /*00b0*/  LDC.64 R6, c[0x0][0x390] ;  /* 0x0000e400ff067b82 */ /* 0x000ee20000000a00 */
[----:B0-----:R-:W-:-:S06]  /*00c0*/  IMAD.WIDE R2, R9, 0x4, R2 ;  /* 0x0000000409027825 */ /* 0x001fcc00078e0202 */
[----:B-1----:R-:W4:Y:S01]  /*00d0*/  LDG.E R2, desc[UR4][R2.64] ;  /* 0x0000000402027981 */ /* 0x002f22000c1e1900 */
[----:B--2---:R-:W-:-:S06]  /*00e0*/  IMAD.WIDE R4, R9, 0x4, R4 ;  /* 0x0000000409047825 */ /* 0x004fcc00078e0204 */
[----:B------:R-:W4:Y:S01]  /*00f0*/  LDG.E R5, desc[UR4][R4.64] ;  /* 0x0000000404057981 */ /* 0x000f22000c1e1900 */
[----:B---3--:R-:W-:Y:S01]  /*0100*/  IMAD.WIDE R6, R9, 0x4, R6 ;  /* 0x0000000409067825 */ /* 0x008fe200078e0206 */
[----:B----4-:R-:W-:-:S05]  /*0110*/  IADD3 R9, PT, PT, R2, R5, RZ ;  /* 0x0000000502097210 */ /* 0x010fca0007ffe0ff */
[----:B------:R-:W-:Y:S01]  /*0120*/  STG.E desc[UR4][R6.64], R9 ;  /* 0x0000000906007986 */ /* 0x000fe2000c101904 */
[----:B------:R-:W-:Y:S05]  /*0130*/  EXIT ;  /* 0x000000000000794d */ /* 0x000fea0003800000 */
.L_x_0:
[----:B------:R-:W-:-:S00]  /*0140*/  BRA `(.L_x_0) ;  /* 0xfffffffc00fc7947 */ /* 0x000fc0000383ffff */
[----:B------:R-:W-:-:S00]  /*0150*/  NOP ;  /* 0x0000000000007918 */ /* 0x000fc00000000000 */
        /* <DEDUP_REMOVED lines=10> */
.L_x_1:


//--------------------- .nv.shared.reserved.0     --------------------------
	.section	.nv.shared.reserved.0,"aw",@nobits
	.weak		__nv_reservedSMEM_offset_0_alias
	.size		__nv_reservedSMEM_offset_0_alias, 0, 64
	.other		__nv_reservedSMEM_offset_0_alias,@"STO_CUDA_RESERVED_SHARED STV_DEFAULT"
__nv_reservedSMEM_offset_0_alias:
	.zero		0
	.zero		64


//--------------------- .nv.constant0._Z11ImageFilterPiS_S_i --------------------------
	.section	.nv.constant0._Z11ImageFilterPiS_S_i,"a",@progbits
	.sectionflags	@""
	.align	4
.nv.constant0._Z11ImageFilterPiS_S_i:
	.zero		924


//--------------------- SYMBOLS --------------------------

	.type		.nv.reservedSmem.offset0,@object
	.size		.nv.reservedSmem.offset0,0x4
